	.headerflags	@"EF_CUDA_TEXMODE_UNIFIED EF_CUDA_64BIT_ADDRESS EF_CUDA_ACCELERATORS EF_CUDA_SM90 EF_CUDA_VIRTUAL_SM(EF_CUDA_SM90)"
	.elftype	@"ET_EXEC"


//--------------------- .nv.info                  --------------------------
	.section	.nv.info,"",@"SHT_CUDA_INFO"
	.align	4


	//----- nvinfo : EIATTR_REGCOUNT
	.align		4
        /*0000*/ 	.byte	0x04, 0x2f
        /*0002*/ 	.short	(.L_1 - .L_0)
	.align		4
.L_0:
        /*0004*/ 	.word	index@(triton_poi_fused_add_clamp_32)
        /*0008*/ 	.word	0x0000000b


	//----- nvinfo : EIATTR_MIN_STACK_SIZE
	.align		4
.L_1:
        /*000c*/ 	.byte	0x04, 0x12
        /*000e*/ 	.short	(.L_3 - .L_2)
	.align		4
.L_2:
        /*0010*/ 	.word	index@(triton_poi_fused_add_clamp_32)
        /*0014*/ 	.word	0x00000000


	//----- nvinfo : EIATTR_FRAME_SIZE
	.align		4
.L_3:
        /*0018*/ 	.byte	0x04, 0x11
        /*001a*/ 	.short	(.L_5 - .L_4)
	.align		4
.L_4:
        /*001c*/ 	.word	index@(triton_poi_fused_add_clamp_32)
        /*0020*/ 	.word	0x00000000


	//----- nvinfo : EIATTR_MIN_STACK_SIZE
	.align		4
.L_5:
        /*0024*/ 	.byte	0x04, 0x12
        /*0026*/ 	.short	(.L_7 - .L_6)
	.align		4
.L_6:
        /*0028*/ 	.word	index@(triton_poi_fused_add_clamp_32)
        /*002c*/ 	.word	0x00000000
.L_7:


//--------------------- .nv.info.triton_poi_fused_add_clamp_32 --------------------------
	.section	.nv.info.triton_poi_fused_add_clamp_32,"",@"SHT_CUDA_INFO"
	.sectionflags	@""
	.align	4


	//----- nvinfo : EIATTR_CUDA_API_VERSION
	.align		4
        /*0000*/ 	.byte	0x04, 0x37
        /*0002*/ 	.short	(.L_9 - .L_8)
.L_8:
        /*0004*/ 	.word	0x0000007c


	//----- nvinfo : EIATTR_KPARAM_INFO
	.align		4
.L_9:
        /*0008*/ 	.byte	0x04, 0x17
        /*000a*/ 	.short	(.L_11 - .L_10)
.L_10:
        /*000c*/ 	.word	0x00000000
        /*0010*/ 	.short	0x0001
        /*0012*/ 	.short	0x0008
        /*0014*/ 	.byte	0x00, 0xf0, 0x11, 0x00


	//----- nvinfo : EIATTR_KPARAM_INFO
	.align		4
.L_11:
        /*0018*/ 	.byte	0x04, 0x17
        /*001a*/ 	.short	(.L_13 - .L_12)
.L_12:
        /*001c*/ 	.word	0x00000000
        /*0020*/ 	.short	0x0000
        /*0022*/ 	.short	0x0000
        /*0024*/ 	.byte	0x00, 0xf4, 0x21, 0x00


	//----- nvinfo : EIATTR_SPARSE_MMA_MASK
	.align		4
.L_13:
        /*0028*/ 	.byte	0x03, 0x50
        /*002a*/ 	.short	0x0000


	//----- nvinfo : EIATTR_MAXREG_COUNT
	.align		4
        /*002c*/ 	.byte	0x03, 0x1b
        /*002e*/ 	.short	0x00ff


	//----- nvinfo : EIATTR_EXIT_INSTR_OFFSETS
	.align		4
        /*0030*/ 	.byte	0x04, 0x1c
        /*0032*/ 	.short	(.L_15 - .L_14)


	//   ....[0]....
.L_14:
        /*0034*/ 	.word	0x00000180


	//   ....[1]....
        /*0038*/ 	.word	0x000001d0


	//----- nvinfo : EIATTR_REQNTID
	.align		4
.L_15:
        /*003c*/ 	.byte	0x04, 0x10
        /*003e*/ 	.short	(.L_17 - .L_16)
.L_16:
        /*0040*/ 	.word	0x00000020
        /*0044*/ 	.word	0x00000001
        /*0048*/ 	.word	0x00000001


	//----- nvinfo : EIATTR_CBANK_PARAM_SIZE
	.align		4
.L_17:
        /*004c*/ 	.byte	0x03, 0x19
        /*004e*/ 	.short	0x000c


	//----- nvinfo : EIATTR_PARAM_CBANK
	.align		4
        /*0050*/ 	.byte	0x04, 0x0a
        /*0052*/ 	.short	(.L_19 - .L_18)
	.align		4
.L_18:
        /*0054*/ 	.word	index@(.nv.constant0.triton_poi_fused_add_clamp_32)
        /*0058*/ 	.short	0x0210
        /*005a*/ 	.short	0x000c


	//----- nvinfo : EIATTR_SW_WAR
	.align		4
.L_19:
        /*005c*/ 	.byte	0x04, 0x36
        /*005e*/ 	.short	(.L_21 - .L_20)
.L_20:
        /*0060*/ 	.word	0x00000008
.L_21:


//--------------------- .nv.callgraph             --------------------------
	.section	.nv.callgraph,"",@"SHT_CUDA_CALLGRAPH"
	.align	4
	.sectionentsize	8
	.align		4
        /*0000*/ 	.word	0x00000000
	.align		4
        /*0004*/ 	.word	0xffffffff
	.align		4
        /*0008*/ 	.word	0x00000000
	.align		4
        /*000c*/ 	.word	0xfffffffe
	.align		4
        /*0010*/ 	.word	0x00000000
	.align		4
        /*0014*/ 	.word	0xfffffffd
	.align		4
        /*0018*/ 	.word	0x00000000
	.align		4
        /*001c*/ 	.word	0xfffffffc


//--------------------- .text.triton_poi_fused_add_clamp_32 --------------------------
	.section	.text.triton_poi_fused_add_clamp_32,"ax",@progbits
	.align	128
        .global         triton_poi_fused_add_clamp_32
        .type           triton_poi_fused_add_clamp_32,@function
        .size           triton_poi_fused_add_clamp_32,(.L_x_1 - triton_poi_fused_add_clamp_32)
        .other          triton_poi_fused_add_clamp_32,@"STO_CUDA_ENTRY STV_DEFAULT"
triton_poi_fused_add_clamp_32:
.text.triton_poi_fused_add_clamp_32:
[----:B------:R-:W0:Y:S02]  /*0000*/  LDC R1, c[0x0][0x28] ;  /* 0x00000a00ff017b82 */ /* 0x000e240000000800 */
[----:B------:R-:W1:Y:S01]  /*0010*/  S2R R0, SR_TID.X ;  /* 0x0000000000007919 */ /* 0x000e620000002100 */
[----:B------:R-:W2:Y:S01]  /*0020*/  S2R R5, SR_CTAID.X ;  /* 0x0000000000057919 */ /* 0x000ea20000002500 */
[----:B-1----:R-:W-:-:S05]  /*0030*/  IMAD.SHL.U32 R0, R0, 0x2, RZ ;  /* 0x0000000200007824 */ /* 0x002fca00078e00ff */
[----:B------:R-:W-:-:S05]  /*0040*/  LOP3.LUT R0, R0, 0x3e, RZ, 0xc0, !PT ;  /* 0x0000003e00007812 */ /* 0x000fca00078ec0ff */
[----:B--2---:R-:W-:-:S04]  /*0050*/  IMAD R5, R5, 0x40, R0 ;  /* 0x0000004005057824 */ /* 0x004fc800078e0200 */
[C---:B------:R-:W-:Y:S01]  /*0060*/  VIADD R0, R5.reuse, 0x1 ;  /* 0x0000000105007836 */ /* 0x040fe20000000000 */
[----:B------:R-:W-:Y:S02]  /*0070*/  I2FP.F32.S32 R2, R5 ;  /* 0x0000000500027245 */ /* 0x000fe40000201400 */
[----:B------:R-:W-:Y:S02]  /*0080*/  ISETP.GE.AND P0, PT, R5, 0x40, PT ;  /* 0x000000400500780c */ /* 0x000fe40003f06270 */
[----:B------:R-:W-:Y:S01]  /*0090*/  I2FP.F32.S32 R0, R0 ;  /* 0x0000000000007245 */ /* 0x000fe20000201400 */
[----:B------:R-:W-:-:S04]  /*00a0*/  FMUL R2, R2, 0.14285714924335479736 ;  /* 0x3e12492502027820 */ /* 0x000fc80000400000 */
[----:B------:R-:W-:Y:S01]  /*00b0*/  FMUL R0, R0, 0.14285714924335479736 ;  /* 0x3e12492500007820 */ /* 0x000fe20000400000 */
[----:B------:R-:W-:Y:S02]  /*00c0*/  FMNMX R4, RZ, R2, !PT ;  /* 0x00000002ff047209 */ /* 0x000fe40007800000 */
[----:B------:R-:W1:Y:S02]  /*00d0*/  LDC.64 R2, c[0x0][0x210] ;  /* 0x00008400ff027b82 */ /* 0x000e640000000a00 */
[----:B------:R-:W-:Y:S02]  /*00e0*/  FMNMX R0, RZ, R0, !PT ;  /* 0x00000000ff007209 */ /* 0x000fe40007800000 */
[----:B------:R-:W2:Y:S08]  /*00f0*/  F2I.TRUNC.NTZ R4, R4 ;  /* 0x0000000400047305 */ /* 0x000eb0000020f100 */
[----:B------:R-:W3:Y:S01]  /*0100*/  F2I.TRUNC.NTZ R0, R0 ;  /* 0x0000000000007305 */ /* 0x000ee2000020f100 */
[----:B--2---:R-:W-:-:S05]  /*0110*/  VIMNMX R6, R4, 0x8, PT ;  /* 0x0000000804067848 */ /* 0x004fca0003fe0100 */
[----:B------:R-:W-:Y:S02]  /*0120*/  VIADD R6, R6, 0x1 ;  /* 0x0000000106067836 */ /* 0x000fe40000000000 */
[----:B-1----:R-:W-:Y:S01]  /*0130*/  IMAD.WIDE R2, R5, 0x8, R2 ;  /* 0x0000000805027825 */ /* 0x002fe200078e0202 */
[----:B---3--:R-:W-:Y:S02]  /*0140*/  VIMNMX R7, R0, 0x8, PT ;  /* 0x0000000800077848 */ /* 0x008fe40003fe0100 */
[----:B------:R-:W-:-:S03]  /*0150*/  SHF.R.S32.HI R5, RZ, 0x1f, R6 ;  /* 0x0000001fff057819 */ /* 0x000fc60000011406 */
[----:B------:R-:W-:-:S05]  /*0160*/  VIADD R8, R7, 0x1 ;  /* 0x0000000107087836 */ /* 0x000fca0000000000 */
[----:B------:R-:W-:Y:S01]  /*0170*/  SHF.R.S32.HI R7, RZ, 0x1f, R8 ;  /* 0x0000001fff077819 */ /* 0x000fe20000011408 */
[----:B------:R-:W-:Y:S06]  /*0180*/  @P0 EXIT ;  /* 0x000000000000094d */ /* 0x000fec0003800000 */
[----:B------:R-:W-:Y:S01]  /*0190*/  IMAD.MOV.U32 R4, RZ, RZ, R6 ;  /* 0x000000ffff047224 */ /* 0x000fe200078e0006 */
[----:B------:R-:W-:Y:S01]  /*01a0*/  ULDC.64 UR4, c[0x0][0x208] ;  /* 0x0000820000047ab9 */ /* 0x000fe20000000a00 */
[----:B------:R-:W-:-:S05]  /*01b0*/  IMAD.MOV.U32 R6, RZ, RZ, R8 ;  /* 0x000000ffff067224 */ /* 0x000fca00078e0008 */
[----:B------:R-:W-:Y:S01]  /*01c0*/  STG.E.128 desc[UR4][R2.64], R4 ;  /* 0x0000000402007986 */ /* 0x000fe2000c101d04 */
[----:B------:R-:W-:Y:S05]  /*01d0*/  EXIT ;  /* 0x000000000000794d */ /* 0x000fea0003800000 */
.L_x_0:
[----:B------:R-:W-:-:S00]  /*01e0*/  BRA `(.L_x_0) ;  /* 0xfffffffc00fc7947 */ /* 0x000fc0000383ffff */
[----:B------:R-:W-:-:S00]  /*01f0*/  NOP ;  /* 0x0000000000007918 */ /* 0x000fc00000000000 */
        /* <DEDUP_REMOVED lines=8> */
.L_x_1:


//--------------------- .nv.constant0.triton_poi_fused_add_clamp_32 --------------------------
	.section	.nv.constant0.triton_poi_fused_add_clamp_32,"a",@progbits
	.sectionflags	@""
	.align	4
.nv.constant0.triton_poi_fused_add_clamp_32:
	.zero		540
